//
// Generated by NVIDIA NVVM Compiler
//
// Compiler Build ID: CL-36424714
// Cuda compilation tools, release 13.0, V13.0.88
// Based on NVVM 20.0.0
//

.version 9.0
.target sm_100
.address_size 64

	// .globl	_Z9calc_tempPfS_S_i
.extern .shared .align 16 .b8 temp_res_shared[];

.visible .entry _Z9calc_tempPfS_S_i(
	.param .u64 .ptr .align 1 _Z9calc_tempPfS_S_i_param_0,
	.param .u64 .ptr .align 1 _Z9calc_tempPfS_S_i_param_1,
	.param .u64 .ptr .align 1 _Z9calc_tempPfS_S_i_param_2,
	.param .u32 _Z9calc_tempPfS_S_i_param_3
)
{
	.reg .pred 	%p<6>;
	.reg .b32 	%r<14>;
	.reg .b32 	%f<8>;
	.reg .b64 	%rd<12>;

	ld.param.u64 	%rd1, [_Z9calc_tempPfS_S_i_param_0];
	ld.param.u64 	%rd2, [_Z9calc_tempPfS_S_i_param_1];
	ld.param.u64 	%rd3, [_Z9calc_tempPfS_S_i_param_2];
	ld.param.u32 	%r8, [_Z9calc_tempPfS_S_i_param_3];
	mov.u32 	%r1, %ctaid.x;
	mov.u32 	%r13, %ntid.x;
	mov.u32 	%r3, %tid.x;
	mad.lo.s32 	%r4, %r1, %r13, %r3;
	setp.ge.s32 	%p1, %r4, %r8;
	@%p1 bra 	$L__BB0_7;
	cvta.to.global.u64 	%rd4, %rd1;
	cvta.to.global.u64 	%rd5, %rd2;
	mul.wide.s32 	%rd6, %r4, 4;
	add.s64 	%rd7, %rd4, %rd6;
	ld.global.f32 	%f1, [%rd7];
	add.s64 	%rd8, %rd5, %rd6;
	ld.global.f32 	%f2, [%rd8];
	mul.f32 	%f3, %f1, %f2;
	shl.b32 	%r9, %r3, 2;
	mov.u32 	%r10, temp_res_shared;
	add.s32 	%r5, %r10, %r9;
	st.shared.f32 	[%r5], %f3;
	bar.sync 	0;
	setp.lt.u32 	%p2, %r13, 2;
	@%p2 bra 	$L__BB0_5;
$L__BB0_2:
	shr.u32 	%r7, %r13, 1;
	setp.ge.u32 	%p3, %r3, %r7;
	@%p3 bra 	$L__BB0_4;
	shl.b32 	%r11, %r7, 2;
	add.s32 	%r12, %r5, %r11;
	ld.shared.f32 	%f4, [%r12];
	ld.shared.f32 	%f5, [%r5];
	add.f32 	%f6, %f4, %f5;
	st.shared.f32 	[%r5], %f6;
$L__BB0_4:
	bar.sync 	0;
	setp.gt.u32 	%p4, %r13, 3;
	mov.u32 	%r13, %r7;
	@%p4 bra 	$L__BB0_2;
$L__BB0_5:
	setp.ne.s32 	%p5, %r3, 0;
	@%p5 bra 	$L__BB0_7;
	ld.shared.f32 	%f7, [temp_res_shared];
	cvta.to.global.u64 	%rd9, %rd3;
	mul.wide.u32 	%rd10, %r1, 4;
	add.s64 	%rd11, %rd9, %rd10;
	st.global.f32 	[%rd11], %f7;
$L__BB0_7:
	ret;

}


// ===== COMPILED SASS (sm_100) =====

	.target	sm_100

	.elftype	@"ET_EXEC"


//--------------------- .note.nv.tkinfo           --------------------------
	.section	.note.nv.tkinfo,"",@"SHT_NOTE"
	.sectionflags	@"SHF_NOTE_NV_TKINFO"
	.tkinfo
        /*0018*/ 	.word	0x00000002
        /*0030*/ 	.string	""
        /*0030*/ 	.string	"ptxas"
        /*0030*/ 	.string	"Cuda compilation tools, release 13.0, V13.0.88"
        /*0030*/ 	.string	"Build cuda_13.0.r13.0/compiler.36424714_0"
        /*0030*/ 	.string	"-arch sm_100 -m 64 "



//--------------------- .note.nv.cuinfo           --------------------------
	.section	.note.nv.cuinfo,"",@"SHT_NOTE"
	.sectionflags	@"SHF_NOTE_NV_CUINFO"
        /*0018*/ 	.short	0x0002
        /*001a*/ 	.short	0x0064
        /*001c*/ 	.short	0x0082
	.zero		2


//--------------------- .nv.info                  --------------------------
	.section	.nv.info,"",@"SHT_CUDA_INFO"
	.align	4


	//----- nvinfo : EIATTR_REGCOUNT
	.align		4
        /*0000*/ 	.byte	0x04, 0x2f
        /*0002*/ 	.short	(.L_1 - .L_0)
	.align		4
.L_0:
        /*0004*/ 	.word	index@(_Z9calc_tempPfS_S_i)
        /*0008*/ 	.word	0x0000000c


	//----- nvinfo : EIATTR_FRAME_SIZE
	.align		4
.L_1:
        /*000c*/ 	.byte	0x04, 0x11
        /*000e*/ 	.short	(.L_3 - .L_2)
	.align		4
.L_2:
        /*0010*/ 	.word	index@(_Z9calc_tempPfS_S_i)
        /*0014*/ 	.word	0x00000000


	//----- nvinfo : EIATTR_MIN_STACK_SIZE
	.align		4
.L_3:
        /*0018*/ 	.byte	0x04, 0x12
        /*001a*/ 	.short	(.L_5 - .L_4)
	.align		4
.L_4:
        /*001c*/ 	.word	index@(_Z9calc_tempPfS_S_i)
        /*0020*/ 	.word	0x00000000
.L_5:


//--------------------- .nv.compat                --------------------------
	.section	.nv.compat,"",@"SHT_CUDA_COMPAT_INFO"
	.align	4
        /*0000*/ 	.byte	0x02, 0x09, 0x00, 0x00, 0x02, 0x02, 0x01, 0x00, 0x02, 0x05, 0x05, 0x00, 0x03, 0x07, 0x01, 0x01
        /*0010*/ 	.byte	0x02, 0x03, 0x00, 0x00, 0x02, 0x06, 0x01, 0x00, 0x04, 0x0b, 0x08, 0x00, 0x09, 0x00, 0x00, 0x00
        /*0020*/ 	.byte	0x00, 0x00, 0x00, 0x00


//--------------------- .nv.info._Z9calc_tempPfS_S_i --------------------------
	.section	.nv.info._Z9calc_tempPfS_S_i,"",@"SHT_CUDA_INFO"
	.sectionflags	@""
	.align	4


	//----- nvinfo : EIATTR_CUDA_API_VERSION
	.align		4
        /*0000*/ 	.byte	0x04, 0x37
        /*0002*/ 	.short	(.L_7 - .L_6)
.L_6:
        /*0004*/ 	.word	0x00000082


	//----- nvinfo : EIATTR_KPARAM_INFO
	.align		4
.L_7:
        /*0008*/ 	.byte	0x04, 0x17
        /*000a*/ 	.short	(.L_9 - .L_8)
.L_8:
        /*000c*/ 	.word	0x00000000
        /*0010*/ 	.short	0x0003
        /*0012*/ 	.short	0x0018
        /*0014*/ 	.byte	0x00, 0xf0, 0x11, 0x00


	//----- nvinfo : EIATTR_KPARAM_INFO
	.align		4
.L_9:
        /*0018*/ 	.byte	0x04, 0x17
        /*001a*/ 	.short	(.L_11 - .L_10)
.L_10:
        /*001c*/ 	.word	0x00000000
        /*0020*/ 	.short	0x0002
        /*0022*/ 	.short	0x0010
        /*0024*/ 	.byte	0x00, 0xf5, 0x21, 0x00


	//----- nvinfo : EIATTR_KPARAM_INFO
	.align		4
.L_11:
        /*0028*/ 	.byte	0x04, 0x17
        /*002a*/ 	.short	(.L_13 - .L_12)
.L_12:
        /*002c*/ 	.word	0x00000000
        /*0030*/ 	.short	0x0001
        /*0032*/ 	.short	0x0008
        /*0034*/ 	.byte	0x00, 0xf5, 0x21, 0x00


	//----- nvinfo : EIATTR_KPARAM_INFO
	.align		4
.L_13:
        /*0038*/ 	.byte	0x04, 0x17
        /*003a*/ 	.short	(.L_15 - .L_14)
.L_14:
        /*003c*/ 	.word	0x00000000
        /*0040*/ 	.short	0x0000
        /*0042*/ 	.short	0x0000
        /*0044*/ 	.byte	0x00, 0xf5, 0x21, 0x00


	//----- nvinfo : EIATTR_SPARSE_MMA_MASK
	.align		4
.L_15:
        /*0048*/ 	.byte	0x03, 0x50
        /*004a*/ 	.short	0x0000


	//----- nvinfo : EIATTR_MAXREG_COUNT
	.align		4
        /*004c*/ 	.byte	0x03, 0x1b
        /*004e*/ 	.short	0x00ff


	//----- nvinfo : EIATTR_NUM_BARRIERS
	.align		4
        /*0050*/ 	.byte	0x02, 0x4c
        /*0052*/ 	.byte	0x01
	.zero		1


	//----- nvinfo : EIATTR_MERCURY_ISA_VERSION
	.align		4
        /*0054*/ 	.byte	0x03, 0x5f
        /*0056*/ 	.short	0x0101


	//----- nvinfo : EIATTR_VRC_CTA_INIT_COUNT
	.align		4
        /*0058*/ 	.byte	0x02, 0x4a
	.zero		1
	.zero		1


	//----- nvinfo : EIATTR_EXIT_INSTR_OFFSETS
	.align		4
        /*005c*/ 	.byte	0x04, 0x1c
        /*005e*/ 	.short	(.L_17 - .L_16)


	//   ....[0]....
.L_16:
        /*0060*/ 	.word	0x00000080


	//   ....[1]....
        /*0064*/ 	.word	0x00000250


	//   ....[2]....
        /*0068*/ 	.word	0x000002d0


	//----- nvinfo : EIATTR_CBANK_PARAM_SIZE
	.align		4
.L_17:
        /*006c*/ 	.byte	0x03, 0x19
        /*006e*/ 	.short	0x001c


	//----- nvinfo : EIATTR_PARAM_CBANK
	.align		4
        /*0070*/ 	.byte	0x04, 0x0a
        /*0072*/ 	.short	(.L_19 - .L_18)
	.align		4
.L_18:
        /*0074*/ 	.word	index@(.nv.constant0._Z9calc_tempPfS_S_i)
        /*0078*/ 	.short	0x0380
        /*007a*/ 	.short	0x001c


	//----- nvinfo : EIATTR_SW_WAR
	.align		4
.L_19:
        /*007c*/ 	.byte	0x04, 0x36
        /*007e*/ 	.short	(.L_21 - .L_20)
.L_20:
        /*0080*/ 	.word	0x00000008
.L_21:


//--------------------- .nv.callgraph             --------------------------
	.section	.nv.callgraph,"",@"SHT_CUDA_CALLGRAPH"
	.align	4
	.sectionentsize	8
	.align		4
        /*0000*/ 	.word	0x00000000
	.align		4
        /*0004*/ 	.word	0xffffffff
	.align		4
        /*0008*/ 	.word	0x00000000
	.align		4
        /*000c*/ 	.word	0xfffffffe
	.align		4
        /*0010*/ 	.word	0x00000000
	.align		4
        /*0014*/ 	.word	0xfffffffd
	.align		4
        /*0018*/ 	.word	0x00000000
	.align		4
        /*001c*/ 	.word	0xfffffffc


//--------------------- .text._Z9calc_tempPfS_S_i --------------------------
	.section	.text._Z9calc_tempPfS_S_i,"ax",@progbits
	.align	128
        .global         _Z9calc_tempPfS_S_i
        .type           _Z9calc_tempPfS_S_i,@function
        .size           _Z9calc_tempPfS_S_i,(.L_x_3 - _Z9calc_tempPfS_S_i)
        .other          _Z9calc_tempPfS_S_i,@"STO_CUDA_ENTRY STV_DEFAULT"
_Z9calc_tempPfS_S_i:
.text._Z9calc_tempPfS_S_i:
[----:B------:R-:W-:Y:S01]  /*0000*/  LDC R1, c[0x0][0x37c] ;  /* 0x0000df00ff017b82 */ /* 0x000fe20000000800 */
[----:B------:R-:W0:Y:S01]  /*0010*/  S2R R9, SR_CTAID.X ;  /* 0x0000000000097919 */ /* 0x000e220000002500 */
[----:B------:R-:W1:Y:S01]  /*0020*/  LDCU UR4, c[0x0][0x360] ;  /* 0x00006c00ff0477ac */ /* 0x000e620008000800 */
[----:B------:R-:W0:Y:S01]  /*0030*/  S2R R8, SR_TID.X ;  /* 0x0000000000087919 */ /* 0x000e220000002100 */
[----:B------:R-:W2:Y:S01]  /*0040*/  LDCU UR5, c[0x0][0x398] ;  /* 0x00007300ff0577ac */ /* 0x000ea20008000800 */
[----:B-1----:R-:W-:Y:S02]  /*0050*/  IMAD.U32 R0, RZ, RZ, UR4 ;  /* 0x00000004ff007e24 */ /* 0x002fe4000f8e00ff */
[----:B0-----:R-:W-:-:S05]  /*0060*/  IMAD R7, R9, UR4, R8 ;  /* 0x0000000409077c24 */ /* 0x001fca000f8e0208 */
[----:B--2---:R-:W-:-:S13]  /*0070*/  ISETP.GE.AND P0, PT, R7, UR5, PT ;  /* 0x0000000507007c0c */ /* 0x004fda000bf06270 */
[----:B------:R-:W-:Y:S05]  /*0080*/  @P0 EXIT ;  /* 0x000000000000094d */ /* 0x000fea0003800000 */
[----:B------:R-:W0:Y:S01]  /*0090*/  LDC.64 R2, c[0x0][0x380] ;  /* 0x0000e000ff027b82 */ /* 0x000e220000000a00 */
[----:B------:R-:W1:Y:S07]  /*00a0*/  LDCU.64 UR6, c[0x0][0x358] ;  /* 0x00006b00ff0677ac */ /* 0x000e6e0008000a00 */
[----:B------:R-:W2:Y:S01]  /*00b0*/  LDC.64 R4, c[0x0][0x388] ;  /* 0x0000e200ff047b82 */ /* 0x000ea20000000a00 */
[----:B0-----:R-:W-:-:S06]  /*00c0*/  IMAD.WIDE R2, R7, 0x4, R2 ;  /* 0x0000000407027825 */ /* 0x001fcc00078e0202 */
[----:B-1----:R-:W3:Y:S01]  /*00d0*/  LDG.E R2, desc[UR6][R2.64] ;  /* 0x0000000602027981 */ /* 0x002ee2000c1e1900 */
[----:B--2---:R-:W-:-:S06]  /*00e0*/  IMAD.WIDE R4, R7, 0x4, R4 ;  /* 0x0000000407047825 */ /* 0x004fcc00078e0204 */
[----:B------:R-:W3:Y:S01]  /*00f0*/  LDG.E R5, desc[UR6][R4.64] ;  /* 0x0000000604057981 */ /* 0x000ee2000c1e1900 */
[----:B------:R-:W0:Y:S01]  /*0100*/  S2UR UR5, SR_CgaCtaId ;  /* 0x00000000000579c3 */ /* 0x000e220000008800 */
[----:B------:R-:W-:Y:S01]  /*0110*/  UMOV UR4, 0x400 ;  /* 0x0000040000047882 */ /* 0x000fe20000000000 */
[----:B------:R-:W-:Y:S02]  /*0120*/  ISETP.GE.U32.AND P1, PT, R0, 0x2, PT ;  /* 0x000000020000780c */ /* 0x000fe40003f26070 */
[----:B------:R-:W-:Y:S01]  /*0130*/  ISETP.NE.AND P0, PT, R8, RZ, PT ;  /* 0x000000ff0800720c */ /* 0x000fe20003f05270 */
[----:B0-----:R-:W-:-:S06]  /*0140*/  ULEA UR4, UR5, UR4, 0x18 ;  /* 0x0000000405047291 */ /* 0x001fcc000f8ec0ff */
[----:B------:R-:W-:Y:S01]  /*0150*/  LEA R7, R8, UR4, 0x2 ;  /* 0x0000000408077c11 */ /* 0x000fe2000f8e10ff */
[----:B---3--:R-:W-:-:S05]  /*0160*/  FMUL R6, R2, R5 ;  /* 0x0000000502067220 */ /* 0x008fca0000400000 */
[----:B------:R0:W-:Y:S01]  /*0170*/  STS [R7], R6 ;  /* 0x0000000607007388 */ /* 0x0001e20000000800 */
[----:B------:R-:W-:Y:S06]  /*0180*/  BAR.SYNC.DEFER_BLOCKING 0x0 ;  /* 0x0000000000007b1d */ /* 0x000fec0000010000 */
[----:B------:R-:W-:Y:S05]  /*0190*/  @!P1 BRA `(.L_x_0) ;  /* 0x00000000002c9947 */ /* 0x000fea0003800000 */
.L_x_1:
[----:B------:R-:W-:-:S04]  /*01a0*/  SHF.R.U32.HI R5, RZ, 0x1, R0 ;  /* 0x00000001ff057819 */ /* 0x000fc80000011600 */
[----:B------:R-:W-:-:S13]  /*01b0*/  ISETP.GE.U32.AND P1, PT, R8, R5, PT ;  /* 0x000000050800720c */ /* 0x000fda0003f26070 */
[----:B------:R-:W-:Y:S01]  /*01c0*/  @!P1 LEA R2, R5, R7, 0x2 ;  /* 0x0000000705029211 */ /* 0x000fe200078e10ff */
[----:B------:R-:W-:Y:S05]  /*01d0*/  @!P1 LDS R3, [R7] ;  /* 0x0000000007039984 */ /* 0x000fea0000000800 */
[----:B------:R-:W1:Y:S02]  /*01e0*/  @!P1 LDS R2, [R2] ;  /* 0x0000000002029984 */ /* 0x000e640000000800 */
[----:B-1----:R-:W-:-:S05]  /*01f0*/  @!P1 FADD R4, R2, R3 ;  /* 0x0000000302049221 */ /* 0x002fca0000000000 */
[----:B------:R1:W-:Y:S01]  /*0200*/  @!P1 STS [R7], R4 ;  /* 0x0000000407009388 */ /* 0x0003e20000000800 */
[----:B------:R-:W-:Y:S01]  /*0210*/  BAR.SYNC.DEFER_BLOCKING 0x0 ;  /* 0x0000000000007b1d */ /* 0x000fe20000010000 */
[----:B------:R-:W-:Y:S01]  /*0220*/  ISETP.GT.U32.AND P1, PT, R0, 0x3, PT ;  /* 0x000000030000780c */ /* 0x000fe20003f24070 */
[----:B------:R-:W-:-:S12]  /*0230*/  IMAD.MOV.U32 R0, RZ, RZ, R5 ;  /* 0x000000ffff007224 */ /* 0x000fd800078e0005 */
[----:B-1----:R-:W-:Y:S05]  /*0240*/  @P1 BRA `(.L_x_1) ;  /* 0xfffffffc00d41947 */ /* 0x002fea000383ffff */
.L_x_0:
[----:B------:R-:W-:Y:S05]  /*0250*/  @P0 EXIT ;  /* 0x000000000000094d */ /* 0x000fea0003800000 */
[----:B------:R-:W1:Y:S01]  /*0260*/  S2UR UR5, SR_CgaCtaId ;  /* 0x00000000000579c3 */ /* 0x000e620000008800 */
[----:B------:R-:W-:-:S07]  /*0270*/  UMOV UR4, 0x400 ;  /* 0x0000040000047882 */ /* 0x000fce0000000000 */
[----:B------:R-:W2:Y:S01]  /*0280*/  LDC.64 R2, c[0x0][0x390] ;  /* 0x0000e400ff027b82 */ /* 0x000ea20000000a00 */
[----:B-1----:R-:W-:Y:S01]  /*0290*/  ULEA UR4, UR5, UR4, 0x18 ;  /* 0x0000000405047291 */ /* 0x002fe2000f8ec0ff */
[----:B--2---:R-:W-:-:S08]  /*02a0*/  IMAD.WIDE.U32 R2, R9, 0x4, R2 ;  /* 0x0000000409027825 */ /* 0x004fd000078e0002 */
[----:B------:R-:W1:Y:S04]  /*02b0*/  LDS R5, [UR4] ;  /* 0x00000004ff057984 */ /* 0x000e680008000800 */
[----:B-1----:R-:W-:Y:S01]  /*02c0*/  STG.E desc[UR6][R2.64], R5 ;  /* 0x0000000502007986 */ /* 0x002fe2000c101906 */
[----:B------:R-:W-:Y:S05]  /*02d0*/  EXIT ;  /* 0x000000000000794d */ /* 0x000fea0003800000 */
.L_x_2:
[----:B------:R-:W-:-:S00]  /*02e0*/  BRA `(.L_x_2) ;  /* 0xfffffffc00fc7947 */ /* 0x000fc0000383ffff */
[----:B------:R-:W-:-:S00]  /*02f0*/  NOP ;  /* 0x0000000000007918 */ /* 0x000fc00000000000 */
        /* <DEDUP_REMOVED lines=8> */
.L_x_3:


//--------------------- .nv.shared._Z9calc_tempPfS_S_i --------------------------
	.section	.nv.shared._Z9calc_tempPfS_S_i,"aw",@nobits
	.sectionflags	@""
	.align	16
	.zero		1024


//--------------------- .nv.shared.reserved.0     --------------------------
	.section	.nv.shared.reserved.0,"aw",@nobits
	.weak		__nv_reservedSMEM_offset_0_alias
	.size		__nv_reservedSMEM_offset_0_alias, 0, 64
	.other		__nv_reservedSMEM_offset_0_alias,@"STO_CUDA_RESERVED_SHARED STV_DEFAULT"
__nv_reservedSMEM_offset_0_alias:
	.zero		0
	.zero		64


//--------------------- .nv.constant0._Z9calc_tempPfS_S_i --------------------------
	.section	.nv.constant0._Z9calc_tempPfS_S_i,"a",@progbits
	.sectionflags	@""
	.align	4
.nv.constant0._Z9calc_tempPfS_S_i:
	.zero		924


//--------------------- SYMBOLS --------------------------

	.type		.nv.reservedSmem.offset0,@object
	.size		.nv.reservedSmem.offset0,0x4
	.type		.nv.reservedSmem.cap,@object
	.size		.nv.reservedSmem.cap,0x4
